//
// Generated by NVIDIA NVVM Compiler
//
// Compiler Build ID: CL-36424714
// Cuda compilation tools, release 13.0, V13.0.88
// Based on NVVM 20.0.0
//

.version 9.0
.target sm_100
.address_size 64

	// .globl	_Z18print_thread_indexv
.extern .func  (.param .b32 func_retval0) vprintf
(
	.param .b64 vprintf_param_0,
	.param .b64 vprintf_param_1
)
;
.global .align 1 .b8 $str[88] = {103, 114, 105, 100, 68, 105, 109, 58, 32, 40, 37, 100, 44, 37, 100, 44, 37, 100, 41, 44, 32, 98, 108, 111, 99, 107, 68, 105, 109, 58, 32, 40, 37, 100, 44, 37, 100, 44, 37, 100, 41, 44, 32, 98, 108, 111, 99, 107, 73, 100, 120, 58, 32, 40, 37, 100, 44, 37, 100, 44, 37, 100, 41, 44, 32, 116, 104, 114, 101, 97, 100, 73, 100, 120, 58, 32, 40, 37, 100, 44, 37, 100, 44, 37, 100, 41, 10};

.visible .entry _Z18print_thread_indexv()
{
	.local .align 16 .b8 	__local_depot0[48];
	.reg .b64 	%SP;
	.reg .b64 	%SPL;
	.reg .b32 	%r<15>;
	.reg .b64 	%rd<5>;

	mov.u64 	%SPL, __local_depot0;
	cvta.local.u64 	%SP, %SPL;
	add.u64 	%rd1, %SP, 0;
	add.u64 	%rd2, %SPL, 0;
	mov.u32 	%r1, %nctaid.x;
	mov.u32 	%r2, %nctaid.y;
	mov.u32 	%r3, %nctaid.z;
	mov.u32 	%r4, %ntid.x;
	mov.u32 	%r5, %ntid.y;
	mov.u32 	%r6, %ntid.z;
	mov.u32 	%r7, %ctaid.x;
	mov.u32 	%r8, %ctaid.y;
	mov.u32 	%r9, %ctaid.z;
	mov.u32 	%r10, %tid.x;
	mov.u32 	%r11, %tid.y;
	mov.u32 	%r12, %tid.z;
	st.local.v4.u32 	[%rd2], {%r1, %r2, %r3, %r4};
	st.local.v4.u32 	[%rd2+16], {%r5, %r6, %r7, %r8};
	st.local.v4.u32 	[%rd2+32], {%r9, %r10, %r11, %r12};
	mov.u64 	%rd3, $str;
	cvta.global.u64 	%rd4, %rd3;
	{ // callseq 0, 0
	.param .b64 param0;
	st.param.b64 	[param0], %rd4;
	.param .b64 param1;
	st.param.b64 	[param1], %rd1;
	.param .b32 retval0;
	call.uni (retval0), 
	vprintf, 
	(
	param0, 
	param1
	);
	ld.param.b32 	%r13, [retval0];
	} // callseq 0
	ret;

}


// ===== COMPILED SASS (sm_100) =====

	.target	sm_100

	.elftype	@"ET_EXEC"


//--------------------- .note.nv.tkinfo           --------------------------
	.section	.note.nv.tkinfo,"",@"SHT_NOTE"
	.sectionflags	@"SHF_NOTE_NV_TKINFO"
	.tkinfo
        /*0018*/ 	.word	0x00000002
        /*0030*/ 	.string	""
        /*0030*/ 	.string	"ptxas"
        /*0030*/ 	.string	"Cuda compilation tools, release 13.0, V13.0.88"
        /*0030*/ 	.string	"Build cuda_13.0.r13.0/compiler.36424714_0"
        /*0030*/ 	.string	"-arch sm_100 -m 64 "



//--------------------- .note.nv.cuinfo           --------------------------
	.section	.note.nv.cuinfo,"",@"SHT_NOTE"
	.sectionflags	@"SHF_NOTE_NV_CUINFO"
        /*0018*/ 	.short	0x0002
        /*001a*/ 	.short	0x0064
        /*001c*/ 	.short	0x0082
	.zero		2


//--------------------- .nv.info                  --------------------------
	.section	.nv.info,"",@"SHT_CUDA_INFO"
	.align	4


	//----- nvinfo : EIATTR_REGCOUNT
	.align		4
        /*0000*/ 	.byte	0x04, 0x2f
        /*0002*/ 	.short	(.L_2 - .L_1)
	.align		4
.L_1:
        /*0004*/ 	.word	index@(_Z18print_thread_indexv)
        /*0008*/ 	.word	0x00000018


	//----- nvinfo : EIATTR_FRAME_SIZE
	.align		4
.L_2:
        /*000c*/ 	.byte	0x04, 0x11
        /*000e*/ 	.short	(.L_4 - .L_3)
	.align		4
.L_3:
        /*0010*/ 	.word	index@(_Z18print_thread_indexv)
        /*0014*/ 	.word	0x00000030


	//----- nvinfo : EIATTR_MIN_STACK_SIZE
	.align		4
.L_4:
        /*0018*/ 	.byte	0x04, 0x12
        /*001a*/ 	.short	(.L_6 - .L_5)
	.align		4
.L_5:
        /*001c*/ 	.word	index@(_Z18print_thread_indexv)
        /*0020*/ 	.word	0x00000030
.L_6:


//--------------------- .nv.compat                --------------------------
	.section	.nv.compat,"",@"SHT_CUDA_COMPAT_INFO"
	.align	4
        /*0000*/ 	.byte	0x02, 0x09, 0x00, 0x00, 0x02, 0x02, 0x01, 0x00, 0x02, 0x05, 0x05, 0x00, 0x03, 0x07, 0x01, 0x01
        /*0010*/ 	.byte	0x02, 0x03, 0x00, 0x00, 0x02, 0x06, 0x01, 0x00, 0x04, 0x0b, 0x08, 0x00, 0x09, 0x00, 0x00, 0x00
        /*0020*/ 	.byte	0x00, 0x00, 0x00, 0x00


//--------------------- .nv.info._Z18print_thread_indexv --------------------------
	.section	.nv.info._Z18print_thread_indexv,"",@"SHT_CUDA_INFO"
	.sectionflags	@""
	.align	4


	//----- nvinfo : EIATTR_CUDA_API_VERSION
	.align		4
        /*0000*/ 	.byte	0x04, 0x37
        /*0002*/ 	.short	(.L_8 - .L_7)
.L_7:
        /*0004*/ 	.word	0x00000082


	//----- nvinfo : EIATTR_SPARSE_MMA_MASK
	.align		4
.L_8:
        /*0008*/ 	.byte	0x03, 0x50
        /*000a*/ 	.short	0x0000


	//----- nvinfo : EIATTR_MAXREG_COUNT
	.align		4
        /*000c*/ 	.byte	0x03, 0x1b
        /*000e*/ 	.short	0x00ff


	//----- nvinfo : EIATTR_EXTERNS
	.align		4
        /*0010*/ 	.byte	0x04, 0x0f
        /*0012*/ 	.short	(.L_10 - .L_9)


	//   ....[0]....
	.align		4
.L_9:
        /*0014*/ 	.word	index@(vprintf)


	//----- nvinfo : EIATTR_MERCURY_ISA_VERSION
	.align		4
.L_10:
        /*0018*/ 	.byte	0x03, 0x5f
        /*001a*/ 	.short	0x0101


	//----- nvinfo : EIATTR_VRC_CTA_INIT_COUNT
	.align		4
        /*001c*/ 	.byte	0x02, 0x4a
	.zero		1
	.zero		1


	//----- nvinfo : EIATTR_SYSCALL_OFFSETS
	.align		4
        /*0020*/ 	.byte	0x04, 0x46
        /*0022*/ 	.short	(.L_12 - .L_11)


	//   ....[0]....
.L_11:
        /*0024*/ 	.word	0x000001b0


	//----- nvinfo : EIATTR_EXIT_INSTR_OFFSETS
	.align		4
.L_12:
        /*0028*/ 	.byte	0x04, 0x1c
        /*002a*/ 	.short	(.L_14 - .L_13)


	//   ....[0]....
.L_13:
        /*002c*/ 	.word	0x000001c0


	//----- nvinfo : EIATTR_SW_WAR
	.align		4
.L_14:
        /*0030*/ 	.byte	0x04, 0x36
        /*0032*/ 	.short	(.L_16 - .L_15)
.L_15:
        /*0034*/ 	.word	0x00000008
.L_16:


//--------------------- .nv.callgraph             --------------------------
	.section	.nv.callgraph,"",@"SHT_CUDA_CALLGRAPH"
	.align	4
	.sectionentsize	8
	.align		4
        /*0000*/ 	.word	0x00000000
	.align		4
        /*0004*/ 	.word	0xffffffff
	.align		4
        /*0008*/ 	.word	index@(_Z18print_thread_indexv)
	.align		4
        /*000c*/ 	.word	index@(vprintf)
	.align		4
        /*0010*/ 	.word	0x00000000
	.align		4
        /*0014*/ 	.word	0xfffffffe
	.align		4
        /*0018*/ 	.word	0x00000000
	.align		4
        /*001c*/ 	.word	0xfffffffd
	.align		4
        /*0020*/ 	.word	0x00000000
	.align		4
        /*0024*/ 	.word	0xfffffffc


//--------------------- .nv.constant4             --------------------------
	.section	.nv.constant4,"a",@progbits
	.align	8
	.align		8
.nv.constant4:
        /*0000*/ 	.dword	vprintf
	.align		8
        /*0008*/ 	.dword	$str


//--------------------- .text._Z18print_thread_indexv --------------------------
	.section	.text._Z18print_thread_indexv,"ax",@progbits
	.align	128
        .global         _Z18print_thread_indexv
        .type           _Z18print_thread_indexv,@function
        .size           _Z18print_thread_indexv,(.L_x_2 - _Z18print_thread_indexv)
        .other          _Z18print_thread_indexv,@"STO_CUDA_ENTRY STV_DEFAULT"
_Z18print_thread_indexv:
.text._Z18print_thread_indexv:
[----:B------:R-:W0:Y:S01]  /*0000*/  LDC R1, c[0x0][0x37c] ;  /* 0x0000df00ff017b82 */ /* 0x000e220000000800 */
[----:B------:R-:W1:Y:S01]  /*0010*/  S2R R16, SR_CTAID.Z ;  /* 0x0000000000107919 */ /* 0x000e620000002700 */
[----:B------:R-:W2:Y:S06]  /*0020*/  LDCU UR5, c[0x0][0x2fc] ;  /* 0x00005f80ff0577ac */ /* 0x000eac0008000800 */
[----:B------:R-:W3:Y:S01]  /*0030*/  LDC R8, c[0x0][0x370] ;  /* 0x0000dc00ff087b82 */ /* 0x000ee20000000800 */
[----:B0-----:R-:W-:Y:S01]  /*0040*/  VIADD R1, R1, 0xffffffd0 ;  /* 0xffffffd001017836 */ /* 0x001fe20000000000 */
[----:B------:R-:W1:Y:S01]  /*0050*/  S2R R17, SR_TID.X ;  /* 0x0000000000117919 */ /* 0x000e620000002100 */
[----:B------:R-:W-:Y:S01]  /*0060*/  MOV R0, 0x0 ;  /* 0x0000000000007802 */ /* 0x000fe20000000f00 */
[----:B------:R-:W0:Y:S01]  /*0070*/  LDCU UR4, c[0x0][0x2f8] ;  /* 0x00005f00ff0477ac */ /* 0x000e220008000800 */
[----:B------:R-:W1:Y:S03]  /*0080*/  S2R R18, SR_TID.Y ;  /* 0x0000000000127919 */ /* 0x000e660000002200 */
[----:B------:R-:W3:Y:S01]  /*0090*/  LDC R9, c[0x0][0x374] ;  /* 0x0000dd00ff097b82 */ /* 0x000ee20000000800 */
[----:B------:R-:W4:Y:S01]  /*00a0*/  LDCU.64 UR6, c[0x4][0x8] ;  /* 0x01000100ff0677ac */ /* 0x000f220008000a00 */
[----:B------:R-:W1:Y:S01]  /*00b0*/  S2R R19, SR_TID.Z ;  /* 0x0000000000137919 */ /* 0x000e620000002300 */
[----:B------:R-:W5:Y:S05]  /*00c0*/  S2R R14, SR_CTAID.X ;  /* 0x00000000000e7919 */ /* 0x000f6a0000002500 */
[----:B------:R-:W3:Y:S01]  /*00d0*/  LDC R10, c[0x0][0x378] ;  /* 0x0000de00ff0a7b82 */ /* 0x000ee20000000800 */
[----:B------:R-:W5:Y:S01]  /*00e0*/  S2R R15, SR_CTAID.Y ;  /* 0x00000000000f7919 */ /* 0x000f620000002600 */
[----:B0-----:R-:W-:-:S06]  /*00f0*/  IADD3 R6, P0, PT, R1, UR4, RZ ;  /* 0x0000000401067c10 */ /* 0x001fcc000ff1e0ff */
[----:B------:R-:W3:Y:S01]  /*0100*/  LDC R11, c[0x0][0x360] ;  /* 0x0000d800ff0b7b82 */ /* 0x000ee20000000800 */
[----:B----4-:R-:W-:Y:S01]  /*0110*/  IMAD.U32 R4, RZ, RZ, UR6 ;  /* 0x00000006ff047e24 */ /* 0x010fe2000f8e00ff */
[----:B------:R-:W-:Y:S01]  /*0120*/  MOV R5, UR7 ;  /* 0x0000000700057c02 */ /* 0x000fe20008000f00 */
[----:B--2---:R-:W-:-:S05]  /*0130*/  IMAD.X R7, RZ, RZ, UR5, P0 ;  /* 0x00000005ff077e24 */ /* 0x004fca00080e06ff */
[----:B------:R-:W5:Y:S08]  /*0140*/  LDC R12, c[0x0][0x364] ;  /* 0x0000d900ff0c7b82 */ /* 0x000f700000000800 */
[----:B------:R-:W5:Y:S01]  /*0150*/  LDC R13, c[0x0][0x368] ;  /* 0x0000da00ff0d7b82 */ /* 0x000f620000000800 */
[----:B-1----:R0:W-:Y:S04]  /*0160*/  STL.128 [R1+0x20], R16 ;  /* 0x0000201001007387 */ /* 0x0021e80000100c00 */
[----:B---3--:R0:W-:Y:S03]  /*0170*/  STL.128 [R1], R8 ;  /* 0x0000000801007387 */ /* 0x0081e60000100c00 */
[----:B------:R0:W1:Y:S01]  /*0180*/  LDC.64 R2, c[0x4][R0] ;  /* 0x0100000000027b82 */ /* 0x0000620000000a00 */
[----:B-----5:R0:W-:Y:S02]  /*0190*/  STL.128 [R1+0x10], R12 ;  /* 0x0000100c01007387 */ /* 0x0201e40000100c00 */
[----:B------:R-:W-:-:S07]  /*01a0*/  LEPC R20, `(.L_x_0) ;  /* 0x000000001014794e */ /* 0x000fce0000000000 */
[----:B01----:R-:W-:Y:S05]  /*01b0*/  CALL.ABS.NOINC R2 ;  /* 0x0000000002007343 */ /* 0x003fea0003c00000 */
.L_x_0:
[----:B------:R-:W-:Y:S05]  /*01c0*/  EXIT ;  /* 0x000000000000794d */ /* 0x000fea0003800000 */
.L_x_1:
[----:B------:R-:W-:-:S00]  /*01d0*/  BRA `(.L_x_1) ;  /* 0xfffffffc00fc7947 */ /* 0x000fc0000383ffff */
[----:B------:R-:W-:-:S00]  /*01e0*/  NOP ;  /* 0x0000000000007918 */ /* 0x000fc00000000000 */
        /* <DEDUP_REMOVED lines=9> */
.L_x_2:


//--------------------- .nv.global.init           --------------------------
	.section	.nv.global.init,"aw",@progbits
.nv.global.init:
	.type		$str,@object
	.size		$str,(.L_0 - $str)
$str:
        /*0000*/ 	.byte	0x67, 0x72, 0x69, 0x64, 0x44, 0x69, 0x6d, 0x3a, 0x20, 0x28, 0x25, 0x64, 0x2c, 0x25, 0x64, 0x2c
        /*0010*/ 	.byte	0x25, 0x64, 0x29, 0x2c, 0x20, 0x62, 0x6c, 0x6f, 0x63, 0x6b, 0x44, 0x69, 0x6d, 0x3a, 0x20, 0x28
        /*0020*/ 	.byte	0x25, 0x64, 0x2c, 0x25, 0x64, 0x2c, 0x25, 0x64, 0x29, 0x2c, 0x20, 0x62, 0x6c, 0x6f, 0x63, 0x6b
        /*0030*/ 	.byte	0x49, 0x64, 0x78, 0x3a, 0x20, 0x28, 0x25, 0x64, 0x2c, 0x25, 0x64, 0x2c, 0x25, 0x64, 0x29, 0x2c
        /*0040*/ 	.byte	0x20, 0x74, 0x68, 0x72, 0x65, 0x61, 0x64, 0x49, 0x64, 0x78, 0x3a, 0x20, 0x28, 0x25, 0x64, 0x2c
        /*0050*/ 	.byte	0x25, 0x64, 0x2c, 0x25, 0x64, 0x29, 0x0a, 0x00
.L_0:


//--------------------- .nv.shared.reserved.0     --------------------------
	.section	.nv.shared.reserved.0,"aw",@nobits
	.weak		__nv_reservedSMEM_offset_0_alias
	.size		__nv_reservedSMEM_offset_0_alias, 0, 64
	.other		__nv_reservedSMEM_offset_0_alias,@"STO_CUDA_RESERVED_SHARED STV_DEFAULT"
__nv_reservedSMEM_offset_0_alias:
	.zero		0
	.zero		64


//--------------------- .nv.constant0._Z18print_thread_indexv --------------------------
	.section	.nv.constant0._Z18print_thread_indexv,"a",@progbits
	.sectionflags	@""
	.align	4
.nv.constant0._Z18print_thread_indexv:
	.zero		896


//--------------------- SYMBOLS --------------------------

	.type		.nv.reservedSmem.offset0,@object
	.size		.nv.reservedSmem.offset0,0x4
	.type		vprintf,@function
